//
// Generated by NVIDIA NVVM Compiler
//
// Compiler Build ID: CL-36424714
// Cuda compilation tools, release 13.0, V13.0.88
// Based on NVVM 20.0.0
//

.version 9.0
.target sm_100
.address_size 64

	// .globl	_Z12computeArrayPii

.visible .entry _Z12computeArrayPii(
	.param .u64 .ptr .align 1 _Z12computeArrayPii_param_0,
	.param .u32 _Z12computeArrayPii_param_1
)
{
	.reg .b32 	%r<7>;
	.reg .b64 	%rd<5>;

	ld.param.u64 	%rd1, [_Z12computeArrayPii_param_0];
	ld.param.u32 	%r1, [_Z12computeArrayPii_param_1];
	cvta.to.global.u64 	%rd2, %rd1;
	mov.u32 	%r2, %ctaid.x;
	mov.u32 	%r3, %ntid.x;
	mov.u32 	%r4, %tid.x;
	mad.lo.s32 	%r5, %r2, %r3, %r4;
	mad.lo.s32 	%r6, %r1, %r4, %r2;
	mul.wide.s32 	%rd3, %r5, 4;
	add.s64 	%rd4, %rd2, %rd3;
	st.global.u32 	[%rd4], %r6;
	ret;

}


// ===== COMPILED SASS (sm_100) =====

	.target	sm_100

	.elftype	@"ET_EXEC"


//--------------------- .note.nv.tkinfo           --------------------------
	.section	.note.nv.tkinfo,"",@"SHT_NOTE"
	.sectionflags	@"SHF_NOTE_NV_TKINFO"
	.tkinfo
        /*0018*/ 	.word	0x00000002
        /*0030*/ 	.string	""
        /*0030*/ 	.string	"ptxas"
        /*0030*/ 	.string	"Cuda compilation tools, release 13.0, V13.0.88"
        /*0030*/ 	.string	"Build cuda_13.0.r13.0/compiler.36424714_0"
        /*0030*/ 	.string	"-arch sm_100 -m 64 "



//--------------------- .note.nv.cuinfo           --------------------------
	.section	.note.nv.cuinfo,"",@"SHT_NOTE"
	.sectionflags	@"SHF_NOTE_NV_CUINFO"
        /*0018*/ 	.short	0x0002
        /*001a*/ 	.short	0x0064
        /*001c*/ 	.short	0x0082
	.zero		2


//--------------------- .nv.info                  --------------------------
	.section	.nv.info,"",@"SHT_CUDA_INFO"
	.align	4


	//----- nvinfo : EIATTR_REGCOUNT
	.align		4
        /*0000*/ 	.byte	0x04, 0x2f
        /*0002*/ 	.short	(.L_1 - .L_0)
	.align		4
.L_0:
        /*0004*/ 	.word	index@(_Z12computeArrayPii)
        /*0008*/ 	.word	0x0000000a


	//----- nvinfo : EIATTR_FRAME_SIZE
	.align		4
.L_1:
        /*000c*/ 	.byte	0x04, 0x11
        /*000e*/ 	.short	(.L_3 - .L_2)
	.align		4
.L_2:
        /*0010*/ 	.word	index@(_Z12computeArrayPii)
        /*0014*/ 	.word	0x00000000


	//----- nvinfo : EIATTR_MIN_STACK_SIZE
	.align		4
.L_3:
        /*0018*/ 	.byte	0x04, 0x12
        /*001a*/ 	.short	(.L_5 - .L_4)
	.align		4
.L_4:
        /*001c*/ 	.word	index@(_Z12computeArrayPii)
        /*0020*/ 	.word	0x00000000
.L_5:


//--------------------- .nv.compat                --------------------------
	.section	.nv.compat,"",@"SHT_CUDA_COMPAT_INFO"
	.align	4
        /*0000*/ 	.byte	0x02, 0x09, 0x00, 0x00, 0x02, 0x02, 0x01, 0x00, 0x02, 0x05, 0x05, 0x00, 0x03, 0x07, 0x01, 0x01
        /*0010*/ 	.byte	0x02, 0x03, 0x00, 0x00, 0x02, 0x06, 0x01, 0x00, 0x04, 0x0b, 0x08, 0x00, 0x09, 0x00, 0x00, 0x00
        /*0020*/ 	.byte	0x00, 0x00, 0x00, 0x00


//--------------------- .nv.info._Z12computeArrayPii --------------------------
	.section	.nv.info._Z12computeArrayPii,"",@"SHT_CUDA_INFO"
	.sectionflags	@""
	.align	4


	//----- nvinfo : EIATTR_CUDA_API_VERSION
	.align		4
        /*0000*/ 	.byte	0x04, 0x37
        /*0002*/ 	.short	(.L_7 - .L_6)
.L_6:
        /*0004*/ 	.word	0x00000082


	//----- nvinfo : EIATTR_KPARAM_INFO
	.align		4
.L_7:
        /*0008*/ 	.byte	0x04, 0x17
        /*000a*/ 	.short	(.L_9 - .L_8)
.L_8:
        /*000c*/ 	.word	0x00000000
        /*0010*/ 	.short	0x0001
        /*0012*/ 	.short	0x0008
        /*0014*/ 	.byte	0x00, 0xf0, 0x11, 0x00


	//----- nvinfo : EIATTR_KPARAM_INFO
	.align		4
.L_9:
        /*0018*/ 	.byte	0x04, 0x17
        /*001a*/ 	.short	(.L_11 - .L_10)
.L_10:
        /*001c*/ 	.word	0x00000000
        /*0020*/ 	.short	0x0000
        /*0022*/ 	.short	0x0000
        /*0024*/ 	.byte	0x00, 0xf5, 0x21, 0x00


	//----- nvinfo : EIATTR_SPARSE_MMA_MASK
	.align		4
.L_11:
        /*0028*/ 	.byte	0x03, 0x50
        /*002a*/ 	.short	0x0000


	//----- nvinfo : EIATTR_MAXREG_COUNT
	.align		4
        /*002c*/ 	.byte	0x03, 0x1b
        /*002e*/ 	.short	0x00ff


	//----- nvinfo : EIATTR_MERCURY_ISA_VERSION
	.align		4
        /*0030*/ 	.byte	0x03, 0x5f
        /*0032*/ 	.short	0x0101


	//----- nvinfo : EIATTR_VRC_CTA_INIT_COUNT
	.align		4
        /*0034*/ 	.byte	0x02, 0x4a
	.zero		1
	.zero		1


	//----- nvinfo : EIATTR_EXIT_INSTR_OFFSETS
	.align		4
        /*0038*/ 	.byte	0x04, 0x1c
        /*003a*/ 	.short	(.L_13 - .L_12)


	//   ....[0]....
.L_12:
        /*003c*/ 	.word	0x000000b0


	//----- nvinfo : EIATTR_CBANK_PARAM_SIZE
	.align		4
.L_13:
        /*0040*/ 	.byte	0x03, 0x19
        /*0042*/ 	.short	0x000c


	//----- nvinfo : EIATTR_PARAM_CBANK
	.align		4
        /*0044*/ 	.byte	0x04, 0x0a
        /*0046*/ 	.short	(.L_15 - .L_14)
	.align		4
.L_14:
        /*0048*/ 	.word	index@(.nv.constant0._Z12computeArrayPii)
        /*004c*/ 	.short	0x0380
        /*004e*/ 	.short	0x000c


	//----- nvinfo : EIATTR_SW_WAR
	.align		4
.L_15:
        /*0050*/ 	.byte	0x04, 0x36
        /*0052*/ 	.short	(.L_17 - .L_16)
.L_16:
        /*0054*/ 	.word	0x00000008
.L_17:


//--------------------- .nv.callgraph             --------------------------
	.section	.nv.callgraph,"",@"SHT_CUDA_CALLGRAPH"
	.align	4
	.sectionentsize	8
	.align		4
        /*0000*/ 	.word	0x00000000
	.align		4
        /*0004*/ 	.word	0xffffffff
	.align		4
        /*0008*/ 	.word	0x00000000
	.align		4
        /*000c*/ 	.word	0xfffffffe
	.align		4
        /*0010*/ 	.word	0x00000000
	.align		4
        /*0014*/ 	.word	0xfffffffd
	.align		4
        /*0018*/ 	.word	0x00000000
	.align		4
        /*001c*/ 	.word	0xfffffffc


//--------------------- .text._Z12computeArrayPii --------------------------
	.section	.text._Z12computeArrayPii,"ax",@progbits
	.align	128
        .global         _Z12computeArrayPii
        .type           _Z12computeArrayPii,@function
        .size           _Z12computeArrayPii,(.L_x_1 - _Z12computeArrayPii)
        .other          _Z12computeArrayPii,@"STO_CUDA_ENTRY STV_DEFAULT"
_Z12computeArrayPii:
.text._Z12computeArrayPii:
[----:B------:R-:W-:Y:S01]  /*0000*/  LDC R1, c[0x0][0x37c] ;  /* 0x0000df00ff017b82 */ /* 0x000fe20000000800 */
[----:B------:R-:W0:Y:S07]  /*0010*/  S2R R0, SR_TID.X ;  /* 0x0000000000007919 */ /* 0x000e2e0000002100 */
[----:B------:R-:W0:Y:S01]  /*0020*/  S2UR UR6, SR_CTAID.X ;  /* 0x00000000000679c3 */ /* 0x000e220000002500 */
[----:B------:R-:W1:Y:S07]  /*0030*/  LDCU.64 UR4, c[0x0][0x358] ;  /* 0x00006b00ff0477ac */ /* 0x000e6e0008000a00 */
[----:B------:R-:W0:Y:S08]  /*0040*/  LDC R5, c[0x0][0x360] ;  /* 0x0000d800ff057b82 */ /* 0x000e300000000800 */
[----:B------:R-:W2:Y:S08]  /*0050*/  LDC R7, c[0x0][0x388] ;  /* 0x0000e200ff077b82 */ /* 0x000eb00000000800 */
[----:B------:R-:W3:Y:S01]  /*0060*/  LDC.64 R2, c[0x0][0x380] ;  /* 0x0000e000ff027b82 */ /* 0x000ee20000000a00 */
[----:B0-----:R-:W-:-:S02]  /*0070*/  IMAD R5, R5, UR6, R0 ;  /* 0x0000000605057c24 */ /* 0x001fc4000f8e0200 */
[----:B--2---:R-:W-:Y:S02]  /*0080*/  IMAD R7, R0, R7, UR6 ;  /* 0x0000000600077e24 */ /* 0x004fe4000f8e0207 */
[----:B---3--:R-:W-:-:S05]  /*0090*/  IMAD.WIDE R2, R5, 0x4, R2 ;  /* 0x0000000405027825 */ /* 0x008fca00078e0202 */
[----:B-1----:R-:W-:Y:S01]  /*00a0*/  STG.E desc[UR4][R2.64], R7 ;  /* 0x0000000702007986 */ /* 0x002fe2000c101904 */
[----:B------:R-:W-:Y:S05]  /*00b0*/  EXIT ;  /* 0x000000000000794d */ /* 0x000fea0003800000 */
.L_x_0:
[----:B------:R-:W-:-:S00]  /*00c0*/  BRA `(.L_x_0) ;  /* 0xfffffffc00fc7947 */ /* 0x000fc0000383ffff */
[----:B------:R-:W-:-:S00]  /*00d0*/  NOP ;  /* 0x0000000000007918 */ /* 0x000fc00000000000 */
        /* <DEDUP_REMOVED lines=10> */
.L_x_1:


//--------------------- .nv.shared.reserved.0     --------------------------
	.section	.nv.shared.reserved.0,"aw",@nobits
	.weak		__nv_reservedSMEM_offset_0_alias
	.size		__nv_reservedSMEM_offset_0_alias, 0, 64
	.other		__nv_reservedSMEM_offset_0_alias,@"STO_CUDA_RESERVED_SHARED STV_DEFAULT"
__nv_reservedSMEM_offset_0_alias:
	.zero		0
	.zero		64


//--------------------- .nv.constant0._Z12computeArrayPii --------------------------
	.section	.nv.constant0._Z12computeArrayPii,"a",@progbits
	.sectionflags	@""
	.align	4
.nv.constant0._Z12computeArrayPii:
	.zero		908


//--------------------- SYMBOLS --------------------------

	.type		.nv.reservedSmem.offset0,@object
	.size		.nv.reservedSmem.offset0,0x4
